	.headerflags	@"EF_CUDA_TEXMODE_UNIFIED EF_CUDA_64BIT_ADDRESS EF_CUDA_ACCELERATORS EF_CUDA_SM90 EF_CUDA_VIRTUAL_SM(EF_CUDA_SM90)"
	.elftype	@"ET_EXEC"


//--------------------- .nv.info                  --------------------------
	.section	.nv.info,"",@"SHT_CUDA_INFO"
	.align	4


	//----- nvinfo : EIATTR_REGCOUNT
	.align		4
        /*0000*/ 	.byte	0x04, 0x2f
        /*0002*/ 	.short	(.L_1 - .L_0)
	.align		4
.L_0:
        /*0004*/ 	.word	index@(triton_poi_fused_convolution_relu_4)
        /*0008*/ 	.word	0x00000018


	//----- nvinfo : EIATTR_MIN_STACK_SIZE
	.align		4
.L_1:
        /*000c*/ 	.byte	0x04, 0x12
        /*000e*/ 	.short	(.L_3 - .L_2)
	.align		4
.L_2:
        /*0010*/ 	.word	index@(triton_poi_fused_convolution_relu_4)
        /*0014*/ 	.word	0x00000000


	//----- nvinfo : EIATTR_FRAME_SIZE
	.align		4
.L_3:
        /*0018*/ 	.byte	0x04, 0x11
        /*001a*/ 	.short	(.L_5 - .L_4)
	.align		4
.L_4:
        /*001c*/ 	.word	index@(triton_poi_fused_convolution_relu_4)
        /*0020*/ 	.word	0x00000000


	//----- nvinfo : EIATTR_MIN_STACK_SIZE
	.align		4
.L_5:
        /*0024*/ 	.byte	0x04, 0x12
        /*0026*/ 	.short	(.L_7 - .L_6)
	.align		4
.L_6:
        /*0028*/ 	.word	index@(triton_poi_fused_convolution_relu_4)
        /*002c*/ 	.word	0x00000000
.L_7:


//--------------------- .nv.info.triton_poi_fused_convolution_relu_4 --------------------------
	.section	.nv.info.triton_poi_fused_convolution_relu_4,"",@"SHT_CUDA_INFO"
	.sectionflags	@""
	.align	4


	//----- nvinfo : EIATTR_CUDA_API_VERSION
	.align		4
        /*0000*/ 	.byte	0x04, 0x37
        /*0002*/ 	.short	(.L_9 - .L_8)
.L_8:
        /*0004*/ 	.word	0x0000007c


	//----- nvinfo : EIATTR_KPARAM_INFO
	.align		4
.L_9:
        /*0008*/ 	.byte	0x04, 0x17
        /*000a*/ 	.short	(.L_11 - .L_10)
.L_10:
        /*000c*/ 	.word	0x00000000
        /*0010*/ 	.short	0x0004
        /*0012*/ 	.short	0x001c
        /*0014*/ 	.byte	0x00, 0xf0, 0x11, 0x00


	//----- nvinfo : EIATTR_KPARAM_INFO
	.align		4
.L_11:
        /*0018*/ 	.byte	0x04, 0x17
        /*001a*/ 	.short	(.L_13 - .L_12)
.L_12:
        /*001c*/ 	.word	0x00000000
        /*0020*/ 	.short	0x0003
        /*0022*/ 	.short	0x0018
        /*0024*/ 	.byte	0x00, 0xf0, 0x11, 0x00


	//----- nvinfo : EIATTR_KPARAM_INFO
	.align		4
.L_13:
        /*0028*/ 	.byte	0x04, 0x17
        /*002a*/ 	.short	(.L_15 - .L_14)
.L_14:
        /*002c*/ 	.word	0x00000000
        /*0030*/ 	.short	0x0002
        /*0032*/ 	.short	0x0010
        /*0034*/ 	.byte	0x00, 0xf4, 0x21, 0x00


	//----- nvinfo : EIATTR_KPARAM_INFO
	.align		4
.L_15:
        /*0038*/ 	.byte	0x04, 0x17
        /*003a*/ 	.short	(.L_17 - .L_16)
.L_16:
        /*003c*/ 	.word	0x00000000
        /*0040*/ 	.short	0x0001
        /*0042*/ 	.short	0x0008
        /*0044*/ 	.byte	0x00, 0xf4, 0x21, 0x00


	//----- nvinfo : EIATTR_KPARAM_INFO
	.align		4
.L_17:
        /*0048*/ 	.byte	0x04, 0x17
        /*004a*/ 	.short	(.L_19 - .L_18)
.L_18:
        /*004c*/ 	.word	0x00000000
        /*0050*/ 	.short	0x0000
        /*0052*/ 	.short	0x0000
        /*0054*/ 	.byte	0x00, 0xf4, 0x21, 0x00


	//----- nvinfo : EIATTR_SPARSE_MMA_MASK
	.align		4
.L_19:
        /*0058*/ 	.byte	0x03, 0x50
        /*005a*/ 	.short	0x0000


	//----- nvinfo : EIATTR_MAXREG_COUNT
	.align		4
        /*005c*/ 	.byte	0x03, 0x1b
        /*005e*/ 	.short	0x00ff


	//----- nvinfo : EIATTR_EXIT_INSTR_OFFSETS
	.align		4
        /*0060*/ 	.byte	0x04, 0x1c
        /*0062*/ 	.short	(.L_21 - .L_20)


	//   ....[0]....
.L_20:
        /*0064*/ 	.word	0x00000500


	//   ....[1]....
        /*0068*/ 	.word	0x00000520


	//----- nvinfo : EIATTR_REQNTID
	.align		4
.L_21:
        /*006c*/ 	.byte	0x04, 0x10
        /*006e*/ 	.short	(.L_23 - .L_22)
.L_22:
        /*0070*/ 	.word	0x00000080
        /*0074*/ 	.word	0x00000001
        /*0078*/ 	.word	0x00000001


	//----- nvinfo : EIATTR_CBANK_PARAM_SIZE
	.align		4
.L_23:
        /*007c*/ 	.byte	0x03, 0x19
        /*007e*/ 	.short	0x0020


	//----- nvinfo : EIATTR_PARAM_CBANK
	.align		4
        /*0080*/ 	.byte	0x04, 0x0a
        /*0082*/ 	.short	(.L_25 - .L_24)
	.align		4
.L_24:
        /*0084*/ 	.word	index@(.nv.constant0.triton_poi_fused_convolution_relu_4)
        /*0088*/ 	.short	0x0210
        /*008a*/ 	.short	0x0020


	//----- nvinfo : EIATTR_SW_WAR
	.align		4
.L_25:
        /*008c*/ 	.byte	0x04, 0x36
        /*008e*/ 	.short	(.L_27 - .L_26)
.L_26:
        /*0090*/ 	.word	0x00000008
.L_27:


//--------------------- .nv.callgraph             --------------------------
	.section	.nv.callgraph,"",@"SHT_CUDA_CALLGRAPH"
	.align	4
	.sectionentsize	8
	.align		4
        /*0000*/ 	.word	0x00000000
	.align		4
        /*0004*/ 	.word	0xffffffff
	.align		4
        /*0008*/ 	.word	0x00000000
	.align		4
        /*000c*/ 	.word	0xfffffffe
	.align		4
        /*0010*/ 	.word	0x00000000
	.align		4
        /*0014*/ 	.word	0xfffffffd
	.align		4
        /*0018*/ 	.word	0x00000000
	.align		4
        /*001c*/ 	.word	0xfffffffc


//--------------------- .text.triton_poi_fused_convolution_relu_4 --------------------------
	.section	.text.triton_poi_fused_convolution_relu_4,"ax",@progbits
	.align	128
        .global         triton_poi_fused_convolution_relu_4
        .type           triton_poi_fused_convolution_relu_4,@function
        .size           triton_poi_fused_convolution_relu_4,(.L_x_1 - triton_poi_fused_convolution_relu_4)
        .other          triton_poi_fused_convolution_relu_4,@"STO_CUDA_ENTRY STV_DEFAULT"
triton_poi_fused_convolution_relu_4:
.text.triton_poi_fused_convolution_relu_4:
[----:B------:R-:W0:Y:S01]  /*0000*/  LDC R1, c[0x0][0x28] ;  /* 0x00000a00ff017b82 */ /* 0x000e220000000800 */
[----:B------:R-:W1:Y:S07]  /*0010*/  S2R R12, SR_CTAID.Y ;  /* 0x00000000000c7919 */ /* 0x000e6e0000002600 */
[----:B------:R-:W2:Y:S01]  /*0020*/  LDC.64 R4, c[0x0][0x218] ;  /* 0x00008600ff047b82 */ /* 0x000ea20000000a00 */
[----:B------:R-:W-:Y:S02]  /*0030*/  CS2R R10, SRZ ;  /* 0x00000000000a7805 */ /* 0x000fe4000001ff00 */
[----:B------:R-:W-:Y:S01]  /*0040*/  CS2R R8, SRZ ;  /* 0x0000000000087805 */ /* 0x000fe2000001ff00 */
[----:B------:R-:W3:Y:S01]  /*0050*/  S2R R7, SR_TID.X ;  /* 0x0000000000077919 */ /* 0x000ee20000002100 */
[----:B------:R-:W-:Y:S01]  /*0060*/  ULDC.64 UR4, c[0x0][0x208] ;  /* 0x0000820000047ab9 */ /* 0x000fe20000000a00 */
[----:B------:R-:W4:Y:S02]  /*0070*/  S2R R13, SR_CTAID.X ;  /* 0x00000000000d7919 */ /* 0x000f240000002500 */
[----:B------:R-:W5:Y:S01]  /*0080*/  LDC.64 R2, c[0x0][0x210] ;  /* 0x00008400ff027b82 */ /* 0x000f620000000a00 */
[----:B-1----:R-:W-:-:S02]  /*0090*/  SHF.R.S32.HI R0, RZ, 0x1f, R12 ;  /* 0x0000001fff007819 */ /* 0x002fc4000001140c */
[----:B------:R-:W-:Y:S02]  /*00a0*/  ISETP.GE.AND P0, PT, R12, 0x100, PT ;  /* 0x000001000c00780c */ /* 0x000fe40003f06270 */
[----:B------:R-:W-:Y:S01]  /*00b0*/  LEA.HI R6, R0, R12, RZ, 0x6 ;  /* 0x0000000c00067211 */ /* 0x000fe200078f30ff */
[----:B---3--:R-:W-:-:S03]  /*00c0*/  IMAD.SHL.U32 R0, R7, 0x4, RZ ;  /* 0x0000000407007824 */ /* 0x008fc600078e00ff */
[C---:B------:R-:W-:Y:S01]  /*00d0*/  LOP3.LUT R7, R6.reuse, 0xffffffc0, RZ, 0xc0, !PT ;  /* 0xffffffc006077812 */ /* 0x040fe200078ec0ff */
[----:B------:R-:W-:Y:S01]  /*00e0*/  IMAD.SHL.U32 R6, R6, 0x1000, RZ ;  /* 0x0000100006067824 */ /* 0x000fe200078e00ff */
[----:B------:R-:W-:Y:S02]  /*00f0*/  LOP3.LUT R0, R0, 0x1fc, RZ, 0xc0, !PT ;  /* 0x000001fc00007812 */ /* 0x000fe400078ec0ff */
[----:B------:R-:W-:Y:S02]  /*0100*/  IADD3 R7, -R7, R12, RZ ;  /* 0x0000000c07077210 */ /* 0x000fe40007ffe1ff */
[----:B------:R-:W-:Y:S01]  /*0110*/  LOP3.LUT R6, R6, 0xfffc0000, RZ, 0xc0, !PT ;  /* 0xfffc000006067812 */ /* 0x000fe200078ec0ff */
[----:B----4-:R-:W-:Y:S02]  /*0120*/  IMAD R13, R13, 0x400, R0 ;  /* 0x000004000d0d7824 */ /* 0x010fe400078e0200 */
[----:B--2---:R-:W-:-:S04]  /*0130*/  IMAD.WIDE R4, R7, 0x4, R4 ;  /* 0x0000000407047825 */ /* 0x004fc800078e0204 */
[----:B------:R-:W-:Y:S02]  /*0140*/  IMAD.IADD R6, R7, 0x1, R6 ;  /* 0x0000000107067824 */ /* 0x000fe400078e0206 */
[----:B------:R-:W-:-:S03]  /*0150*/  IMAD.MOV.U32 R0, RZ, RZ, RZ ;  /* 0x000000ffff007224 */ /* 0x000fc600078e00ff */
[----:B------:R-:W-:-:S03]  /*0160*/  LEA R16, R13, R6, 0x6 ;  /* 0x000000060d107211 */ /* 0x000fc600078e30ff */
[----:B------:R1:W2:Y:S01]  /*0170*/  @!P0 LDG.E.EL R0, desc[UR4][R4.64] ;  /* 0x0000000404008981 */ /* 0x0002a2000c2e1900 */
[----:B------:R-:W-:Y:S01]  /*0180*/  IADD3 R20, R16, 0xc0, RZ ;  /* 0x000000c010147810 */ /* 0x000fe20007ffe0ff */
[C---:B------:R-:W-:Y:S02]  /*0190*/  VIADD R14, R16.reuse, 0x40 ;  /* 0x00000040100e7836 */ /* 0x040fe40000000000 */
[C---:B------:R-:W-:Y:S02]  /*01a0*/  VIADD R18, R16.reuse, 0x80 ;  /* 0x0000008010127836 */ /* 0x040fe40000000000 */
[----:B-----5:R-:W-:Y:S01]  /*01b0*/  IMAD.WIDE R6, R16, 0x4, R2 ;  /* 0x0000000410067825 */ /* 0x020fe200078e0202 */
[----:B------:R-:W-:-:S03]  /*01c0*/  IADD3 R17, R16, 0x8080, RZ ;  /* 0x0000808010117810 */ /* 0x000fc60007ffe0ff */
[--C-:B------:R-:W-:Y:S01]  /*01d0*/  IMAD.WIDE R14, R14, 0x4, R2.reuse ;  /* 0x000000040e0e7825 */ /* 0x100fe200078e0202 */
[----:B------:R3:W2:Y:S03]  /*01e0*/  @!P0 LDG.E.EL R11, desc[UR4][R6.64] ;  /* 0x00000004060b8981 */ /* 0x0006a6000c2e1900 */
[--C-:B------:R-:W-:Y:S01]  /*01f0*/  IMAD.WIDE R18, R18, 0x4, R2.reuse ;  /* 0x0000000412127825 */ /* 0x100fe200078e0202 */
[----:B------:R4:W5:Y:S03]  /*0200*/  @!P0 LDG.E.EL R10, desc[UR4][R14.64] ;  /* 0x000000040e0a8981 */ /* 0x000966000c2e1900 */
[----:B-1----:R-:W-:Y:S01]  /*0210*/  VIADD R4, R16, 0x8000 ;  /* 0x0000800010047836 */ /* 0x002fe20000000000 */
[----:B------:R1:W5:Y:S01]  /*0220*/  @!P0 LDG.E.EL R8, desc[UR4][R18.64] ;  /* 0x0000000412088981 */ /* 0x000362000c2e1900 */
[----:B------:R-:W-:-:S04]  /*0230*/  IMAD.WIDE R20, R20, 0x4, R2 ;  /* 0x0000000414147825 */ /* 0x000fc800078e0202 */
[C---:B---3--:R-:W-:Y:S01]  /*0240*/  VIADD R6, R16.reuse, 0x8040 ;  /* 0x0000804010067836 */ /* 0x048fe20000000000 */
[----:B----4-:R-:W-:Y:S01]  /*0250*/  CS2R R14, SRZ ;  /* 0x00000000000e7805 */ /* 0x010fe2000001ff00 */
[----:B------:R-:W3:Y:S01]  /*0260*/  @!P0 LDG.E.EL R9, desc[UR4][R20.64] ;  /* 0x0000000414098981 */ /* 0x000ee2000c2e1900 */
[----:B-1----:R-:W-:Y:S01]  /*0270*/  VIADD R19, R16, 0x80c0 ;  /* 0x000080c010137836 */ /* 0x002fe20000000000 */
[----:B------:R-:W-:Y:S01]  /*0280*/  HFMA2.MMA R18, -RZ, RZ, 0, 0 ;  /* 0x00000000ff127435 */ /* 0x000fe200000001ff */
[----:B------:R-:W-:-:S04]  /*0290*/  IMAD.WIDE R16, R17, 0x4, R2 ;  /* 0x0000000411107825 */ /* 0x000fc800078e0202 */
[--C-:B------:R-:W-:Y:S01]  /*02a0*/  IMAD.WIDE R4, R4, 0x4, R2.reuse ;  /* 0x0000000404047825 */ /* 0x100fe200078e0202 */
[----:B------:R1:W4:Y:S03]  /*02b0*/  @!P0 LDG.E.EL R14, desc[UR4][R16.64] ;  /* 0x00000004100e8981 */ /* 0x000326000c2e1900 */
[--C-:B------:R-:W-:Y:S01]  /*02c0*/  IMAD.WIDE R6, R6, 0x4, R2.reuse ;  /* 0x0000000406067825 */ /* 0x100fe200078e0202 */
[----:B------:R-:W4:Y:S03]  /*02d0*/  @!P0 LDG.E.EL R18, desc[UR4][R4.64] ;  /* 0x0000000404128981 */ /* 0x000f26000c2e1900 */
[----:B------:R-:W-:Y:S01]  /*02e0*/  IMAD.WIDE R2, R19, 0x4, R2 ;  /* 0x0000000413027825 */ /* 0x000fe200078e0202 */
[----:B------:R-:W4:Y:S01]  /*02f0*/  @!P0 LDG.E.EL R15, desc[UR4][R6.64] ;  /* 0x00000004060f8981 */ /* 0x000f22000c2e1900 */
[----:B-1----:R-:W-:-:S06]  /*0300*/  MOV R16, RZ ;  /* 0x000000ff00107202 */ /* 0x002fcc0000000f00 */
[----:B------:R1:W4:Y:S02]  /*0310*/  @!P0 LDG.E.EL R16, desc[UR4][R2.64] ;  /* 0x0000000402108981 */ /* 0x000324000c2e1900 */
[----:B-1----:R-:W1:Y:S01]  /*0320*/  LDC.64 R2, c[0x0][0x220] ;  /* 0x00008800ff027b82 */ /* 0x002e620000000a00 */
[----:B------:R-:W-:-:S05]  /*0330*/  IMAD R12, R12, 0x1000, R13 ;  /* 0x000010000c0c7824 */ /* 0x000fca00078e020d */
[----:B------:R-:W-:Y:S01]  /*0340*/  IADD3 R17, R12, 0x200, RZ ;  /* 0x000002000c117810 */ /* 0x000fe20007ffe0ff */
[----:B-1----:R-:W-:-:S04]  /*0350*/  IMAD.WIDE R12, R12, 0x4, R2 ;  /* 0x000000040c0c7825 */ /* 0x002fc800078e0202 */
[----:B------:R-:W-:-:S04]  /*0360*/  IMAD.WIDE R2, R17, 0x4, R2 ;  /* 0x0000000411027825 */ /* 0x000fc800078e0202 */
[C---:B--2---:R-:W-:Y:S01]  /*0370*/  FADD R4, R0.reuse, R11 ;  /* 0x0000000b00047221 */ /* 0x044fe20000000000 */
[C---:B------:R-:W-:Y:S01]  /*0380*/  FSETP.GEU.AND P1, PT, R0.reuse, -R11, PT ;  /* 0x8000000b0000720b */ /* 0x040fe20003f2e000 */
[C---:B-----5:R-:W-:Y:S01]  /*0390*/  FADD R5, R0.reuse, R10 ;  /* 0x0000000a00057221 */ /* 0x060fe20000000000 */
[C---:B------:R-:W-:Y:S01]  /*03a0*/  FSETP.GEU.AND P6, PT, R0.reuse, -R10, PT ;  /* 0x8000000a0000720b */ /* 0x040fe20003fce000 */
[C---:B0-----:R-:W-:Y:S01]  /*03b0*/  FADD R6, R0.reuse, R8 ;  /* 0x0000000800067221 */ /* 0x041fe20000000000 */
[C---:B------:R-:W-:Y:S01]  /*03c0*/  FSETP.GEU.AND P2, PT, R0.reuse, -R8, PT ;  /* 0x800000080000720b */ /* 0x040fe20003f4e000 */
[C---:B---3--:R-:W-:Y:S01]  /*03d0*/  FADD R7, R0.reuse, R9 ;  /* 0x0000000900077221 */ /* 0x048fe20000000000 */
[----:B------:R-:W-:Y:S02]  /*03e0*/  FSETP.GEU.AND P3, PT, R0, -R9, PT ;  /* 0x800000090000720b */ /* 0x000fe40003f6e000 */
[----:B------:R-:W-:Y:S02]  /*03f0*/  SEL R5, R5, RZ, P6 ;  /* 0x000000ff05057207 */ /* 0x000fe40003000000 */
[----:B------:R-:W-:-:S02]  /*0400*/  SEL R4, R4, RZ, P1 ;  /* 0x000000ff04047207 */ /* 0x000fc40000800000 */
[----:B------:R-:W-:Y:S02]  /*0410*/  SEL R6, R6, RZ, P2 ;  /* 0x000000ff06067207 */ /* 0x000fe40001000000 */
[----:B------:R-:W-:Y:S02]  /*0420*/  SEL R7, R7, RZ, P3 ;  /* 0x000000ff07077207 */ /* 0x000fe40001800000 */
[C---:B----4-:R-:W-:Y:S01]  /*0430*/  FSETP.GEU.AND P6, PT, R0.reuse, -R14, PT ;  /* 0x8000000e0000720b */ /* 0x050fe20003fce000 */
[C---:B------:R-:W-:Y:S01]  /*0440*/  FADD R14, R0.reuse, R14 ;  /* 0x0000000e000e7221 */ /* 0x040fe20000000000 */
[C---:B------:R-:W-:Y:S01]  /*0450*/  FSETP.GEU.AND P4, PT, R0.reuse, -R18, PT ;  /* 0x800000120000720b */ /* 0x040fe20003f8e000 */
[C---:B------:R-:W-:Y:S01]  /*0460*/  FADD R18, R0.reuse, R18 ;  /* 0x0000001200127221 */ /* 0x040fe20000000000 */
[C---:B------:R-:W-:Y:S01]  /*0470*/  FSETP.GEU.AND P5, PT, R0.reuse, -R15, PT ;  /* 0x8000000f0000720b */ /* 0x040fe20003fae000 */
[C---:B------:R-:W-:Y:S01]  /*0480*/  FADD R15, R0.reuse, R15 ;  /* 0x0000000f000f7221 */ /* 0x040fe20000000000 */
[----:B------:R0:W-:Y:S01]  /*0490*/  @!P0 STG.E.128 desc[UR4][R12.64], R4 ;  /* 0x000000040c008986 */ /* 0x0001e2000c101d04 */
[C---:B------:R-:W-:Y:S01]  /*04a0*/  FSETP.GEU.AND P1, PT, R0.reuse, -R16, PT ;  /* 0x800000100000720b */ /* 0x040fe20003f2e000 */
[----:B------:R-:W-:Y:S01]  /*04b0*/  FADD R0, R0, R16 ;  /* 0x0000001000007221 */ /* 0x000fe20000000000 */
[----:B------:R-:W-:-:S02]  /*04c0*/  SEL R14, R14, RZ, P6 ;  /* 0x000000ff0e0e7207 */ /* 0x000fc40003000000 */
[----:B0-----:R-:W-:Y:S02]  /*04d0*/  SEL R13, R15, RZ, P5 ;  /* 0x000000ff0f0d7207 */ /* 0x001fe40002800000 */
[----:B------:R-:W-:Y:S02]  /*04e0*/  SEL R12, R18, RZ, P4 ;  /* 0x000000ff120c7207 */ /* 0x000fe40002000000 */
[----:B------:R-:W-:Y:S01]  /*04f0*/  SEL R15, R0, RZ, P1 ;  /* 0x000000ff000f7207 */ /* 0x000fe20000800000 */
[----:B------:R-:W-:Y:S06]  /*0500*/  @P0 EXIT ;  /* 0x000000000000094d */ /* 0x000fec0003800000 */
[----:B------:R-:W-:Y:S01]  /*0510*/  STG.E.128 desc[UR4][R2.64], R12 ;  /* 0x0000000c02007986 */ /* 0x000fe2000c101d04 */
[----:B------:R-:W-:Y:S05]  /*0520*/  EXIT ;  /* 0x000000000000794d */ /* 0x000fea0003800000 */
.L_x_0:
[----:B------:R-:W-:-:S00]  /*0530*/  BRA `(.L_x_0) ;  /* 0xfffffffc00fc7947 */ /* 0x000fc0000383ffff */
[----:B------:R-:W-:-:S00]  /*0540*/  NOP ;  /* 0x0000000000007918 */ /* 0x000fc00000000000 */
        /* <DEDUP_REMOVED lines=11> */
.L_x_1:


//--------------------- .nv.constant0.triton_poi_fused_convolution_relu_4 --------------------------
	.section	.nv.constant0.triton_poi_fused_convolution_relu_4,"a",@progbits
	.sectionflags	@""
	.align	4
.nv.constant0.triton_poi_fused_convolution_relu_4:
	.zero		560
